//
// Generated by NVIDIA NVVM Compiler
//
// Compiler Build ID: CL-36424714
// Cuda compilation tools, release 13.0, V13.0.88
// Based on NVVM 20.0.0
//

.version 9.0
.target sm_100
.address_size 64

	// .globl	_Z10set_vectorifPf

.visible .entry _Z10set_vectorifPf(
	.param .u32 _Z10set_vectorifPf_param_0,
	.param .f32 _Z10set_vectorifPf_param_1,
	.param .u64 .ptr .align 1 _Z10set_vectorifPf_param_2
)
{
	.reg .pred 	%p<2>;
	.reg .b32 	%r<6>;
	.reg .b32 	%f<2>;
	.reg .b64 	%rd<5>;

	ld.param.u32 	%r2, [_Z10set_vectorifPf_param_0];
	ld.param.f32 	%f1, [_Z10set_vectorifPf_param_1];
	ld.param.u64 	%rd1, [_Z10set_vectorifPf_param_2];
	mov.u32 	%r3, %tid.x;
	mov.u32 	%r4, %ctaid.x;
	mov.u32 	%r5, %ntid.x;
	mad.lo.s32 	%r1, %r4, %r5, %r3;
	setp.ge.s32 	%p1, %r1, %r2;
	@%p1 bra 	$L__BB0_2;
	cvta.to.global.u64 	%rd2, %rd1;
	mul.wide.s32 	%rd3, %r1, 4;
	add.s64 	%rd4, %rd2, %rd3;
	st.global.f32 	[%rd4], %f1;
$L__BB0_2:
	ret;

}
	// .globl	_Z10set_matrixiiPf
.visible .entry _Z10set_matrixiiPf(
	.param .u32 _Z10set_matrixiiPf_param_0,
	.param .u32 _Z10set_matrixiiPf_param_1,
	.param .u64 .ptr .align 1 _Z10set_matrixiiPf_param_2
)
{
	.reg .pred 	%p<2>;
	.reg .b32 	%r<13>;
	.reg .b32 	%f<2>;
	.reg .b64 	%rd<5>;

	ld.param.u32 	%r2, [_Z10set_matrixiiPf_param_0];
	ld.param.u32 	%r3, [_Z10set_matrixiiPf_param_1];
	ld.param.u64 	%rd1, [_Z10set_matrixiiPf_param_2];
	mov.u32 	%r4, %tid.x;
	mov.u32 	%r5, %ctaid.x;
	mov.u32 	%r6, %ntid.x;
	mad.lo.s32 	%r1, %r5, %r6, %r4;
	mul.lo.s32 	%r7, %r3, %r2;
	setp.ge.s32 	%p1, %r1, %r7;
	@%p1 bra 	$L__BB1_2;
	cvta.to.global.u64 	%rd2, %rd1;
	div.s32 	%r8, %r1, %r2;
	mul.lo.s32 	%r9, %r8, %r2;
	sub.s32 	%r10, %r1, %r9;
	sub.s32 	%r11, %r10, %r8;
	add.s32 	%r12, %r11, 1;
	cvt.rn.f32.s32 	%f1, %r12;
	mul.wide.s32 	%rd3, %r1, 4;
	add.s64 	%rd4, %rd2, %rd3;
	st.global.f32 	[%rd4], %f1;
$L__BB1_2:
	ret;

}


// ===== COMPILED SASS (sm_100) =====

	.target	sm_100

	.elftype	@"ET_EXEC"


//--------------------- .note.nv.tkinfo           --------------------------
	.section	.note.nv.tkinfo,"",@"SHT_NOTE"
	.sectionflags	@"SHF_NOTE_NV_TKINFO"
	.tkinfo
        /*0018*/ 	.word	0x00000002
        /*0030*/ 	.string	""
        /*0030*/ 	.string	"ptxas"
        /*0030*/ 	.string	"Cuda compilation tools, release 13.0, V13.0.88"
        /*0030*/ 	.string	"Build cuda_13.0.r13.0/compiler.36424714_0"
        /*0030*/ 	.string	"-arch sm_100 -m 64 "



//--------------------- .note.nv.cuinfo           --------------------------
	.section	.note.nv.cuinfo,"",@"SHT_NOTE"
	.sectionflags	@"SHF_NOTE_NV_CUINFO"
        /*0018*/ 	.short	0x0002
        /*001a*/ 	.short	0x0064
        /*001c*/ 	.short	0x0082
	.zero		2


//--------------------- .nv.info                  --------------------------
	.section	.nv.info,"",@"SHT_CUDA_INFO"
	.align	4


	//----- nvinfo : EIATTR_REGCOUNT
	.align		4
        /*0000*/ 	.byte	0x04, 0x2f
        /*0002*/ 	.short	(.L_1 - .L_0)
	.align		4
.L_0:
        /*0004*/ 	.word	index@(_Z10set_vectorifPf)
        /*0008*/ 	.word	0x0000000a


	//----- nvinfo : EIATTR_FRAME_SIZE
	.align		4
.L_1:
        /*000c*/ 	.byte	0x04, 0x11
        /*000e*/ 	.short	(.L_3 - .L_2)
	.align		4
.L_2:
        /*0010*/ 	.word	index@(_Z10set_vectorifPf)
        /*0014*/ 	.word	0x00000000


	//----- nvinfo : EIATTR_REGCOUNT
	.align		4
.L_3:
        /*0018*/ 	.byte	0x04, 0x2f
        /*001a*/ 	.short	(.L_5 - .L_4)
	.align		4
.L_4:
        /*001c*/ 	.word	index@(_Z10set_matrixiiPf)
        /*0020*/ 	.word	0x0000000c


	//----- nvinfo : EIATTR_FRAME_SIZE
	.align		4
.L_5:
        /*0024*/ 	.byte	0x04, 0x11
        /*0026*/ 	.short	(.L_7 - .L_6)
	.align		4
.L_6:
        /*0028*/ 	.word	index@(_Z10set_matrixiiPf)
        /*002c*/ 	.word	0x00000000


	//----- nvinfo : EIATTR_MIN_STACK_SIZE
	.align		4
.L_7:
        /*0030*/ 	.byte	0x04, 0x12
        /*0032*/ 	.short	(.L_9 - .L_8)
	.align		4
.L_8:
        /*0034*/ 	.word	index@(_Z10set_matrixiiPf)
        /*0038*/ 	.word	0x00000000


	//----- nvinfo : EIATTR_MIN_STACK_SIZE
	.align		4
.L_9:
        /*003c*/ 	.byte	0x04, 0x12
        /*003e*/ 	.short	(.L_11 - .L_10)
	.align		4
.L_10:
        /*0040*/ 	.word	index@(_Z10set_vectorifPf)
        /*0044*/ 	.word	0x00000000
.L_11:


//--------------------- .nv.compat                --------------------------
	.section	.nv.compat,"",@"SHT_CUDA_COMPAT_INFO"
	.align	4
        /*0000*/ 	.byte	0x02, 0x09, 0x00, 0x00, 0x02, 0x02, 0x01, 0x00, 0x02, 0x05, 0x05, 0x00, 0x03, 0x07, 0x01, 0x01
        /*0010*/ 	.byte	0x02, 0x03, 0x00, 0x00, 0x02, 0x06, 0x01, 0x00, 0x04, 0x0b, 0x08, 0x00, 0x09, 0x00, 0x00, 0x00
        /*0020*/ 	.byte	0x00, 0x00, 0x00, 0x00


//--------------------- .nv.info._Z10set_matrixiiPf --------------------------
	.section	.nv.info._Z10set_matrixiiPf,"",@"SHT_CUDA_INFO"
	.sectionflags	@""
	.align	4


	//----- nvinfo : EIATTR_CUDA_API_VERSION
	.align		4
        /*0000*/ 	.byte	0x04, 0x37
        /*0002*/ 	.short	(.L_13 - .L_12)
.L_12:
        /*0004*/ 	.word	0x00000082


	//----- nvinfo : EIATTR_KPARAM_INFO
	.align		4
.L_13:
        /*0008*/ 	.byte	0x04, 0x17
        /*000a*/ 	.short	(.L_15 - .L_14)
.L_14:
        /*000c*/ 	.word	0x00000000
        /*0010*/ 	.short	0x0002
        /*0012*/ 	.short	0x0008
        /*0014*/ 	.byte	0x00, 0xf5, 0x21, 0x00


	//----- nvinfo : EIATTR_KPARAM_INFO
	.align		4
.L_15:
        /*0018*/ 	.byte	0x04, 0x17
        /*001a*/ 	.short	(.L_17 - .L_16)
.L_16:
        /*001c*/ 	.word	0x00000000
        /*0020*/ 	.short	0x0001
        /*0022*/ 	.short	0x0004
        /*0024*/ 	.byte	0x00, 0xf0, 0x11, 0x00


	//----- nvinfo : EIATTR_KPARAM_INFO
	.align		4
.L_17:
        /*0028*/ 	.byte	0x04, 0x17
        /*002a*/ 	.short	(.L_19 - .L_18)
.L_18:
        /*002c*/ 	.word	0x00000000
        /*0030*/ 	.short	0x0000
        /*0032*/ 	.short	0x0000
        /*0034*/ 	.byte	0x00, 0xf0, 0x11, 0x00


	//----- nvinfo : EIATTR_SPARSE_MMA_MASK
	.align		4
.L_19:
        /*0038*/ 	.byte	0x03, 0x50
        /*003a*/ 	.short	0x0000


	//----- nvinfo : EIATTR_MAXREG_COUNT
	.align		4
        /*003c*/ 	.byte	0x03, 0x1b
        /*003e*/ 	.short	0x00ff


	//----- nvinfo : EIATTR_MERCURY_ISA_VERSION
	.align		4
        /*0040*/ 	.byte	0x03, 0x5f
        /*0042*/ 	.short	0x0101


	//----- nvinfo : EIATTR_VRC_CTA_INIT_COUNT
	.align		4
        /*0044*/ 	.byte	0x02, 0x4a
	.zero		1
	.zero		1


	//----- nvinfo : EIATTR_EXIT_INSTR_OFFSETS
	.align		4
        /*0048*/ 	.byte	0x04, 0x1c
        /*004a*/ 	.short	(.L_21 - .L_20)


	//   ....[0]....
.L_20:
        /*004c*/ 	.word	0x00000080


	//   ....[1]....
        /*0050*/ 	.word	0x00000290


	//----- nvinfo : EIATTR_CBANK_PARAM_SIZE
	.align		4
.L_21:
        /*0054*/ 	.byte	0x03, 0x19
        /*0056*/ 	.short	0x0010


	//----- nvinfo : EIATTR_PARAM_CBANK
	.align		4
        /*0058*/ 	.byte	0x04, 0x0a
        /*005a*/ 	.short	(.L_23 - .L_22)
	.align		4
.L_22:
        /*005c*/ 	.word	index@(.nv.constant0._Z10set_matrixiiPf)
        /*0060*/ 	.short	0x0380
        /*0062*/ 	.short	0x0010


	//----- nvinfo : EIATTR_SW_WAR
	.align		4
.L_23:
        /*0064*/ 	.byte	0x04, 0x36
        /*0066*/ 	.short	(.L_25 - .L_24)
.L_24:
        /*0068*/ 	.word	0x00000008
.L_25:


//--------------------- .nv.info._Z10set_vectorifPf --------------------------
	.section	.nv.info._Z10set_vectorifPf,"",@"SHT_CUDA_INFO"
	.sectionflags	@""
	.align	4


	//----- nvinfo : EIATTR_CUDA_API_VERSION
	.align		4
        /*0000*/ 	.byte	0x04, 0x37
        /*0002*/ 	.short	(.L_27 - .L_26)
.L_26:
        /*0004*/ 	.word	0x00000082


	//----- nvinfo : EIATTR_KPARAM_INFO
	.align		4
.L_27:
        /*0008*/ 	.byte	0x04, 0x17
        /*000a*/ 	.short	(.L_29 - .L_28)
.L_28:
        /*000c*/ 	.word	0x00000000
        /*0010*/ 	.short	0x0002
        /*0012*/ 	.short	0x0008
        /*0014*/ 	.byte	0x00, 0xf5, 0x21, 0x00


	//----- nvinfo : EIATTR_KPARAM_INFO
	.align		4
.L_29:
        /*0018*/ 	.byte	0x04, 0x17
        /*001a*/ 	.short	(.L_31 - .L_30)
.L_30:
        /*001c*/ 	.word	0x00000000
        /*0020*/ 	.short	0x0001
        /*0022*/ 	.short	0x0004
        /*0024*/ 	.byte	0x00, 0xf0, 0x11, 0x00


	//----- nvinfo : EIATTR_KPARAM_INFO
	.align		4
.L_31:
        /*0028*/ 	.byte	0x04, 0x17
        /*002a*/ 	.short	(.L_33 - .L_32)
.L_32:
        /*002c*/ 	.word	0x00000000
        /*0030*/ 	.short	0x0000
        /*0032*/ 	.short	0x0000
        /*0034*/ 	.byte	0x00, 0xf0, 0x11, 0x00


	//----- nvinfo : EIATTR_SPARSE_MMA_MASK
	.align		4
.L_33:
        /*0038*/ 	.byte	0x03, 0x50
        /*003a*/ 	.short	0x0000


	//----- nvinfo : EIATTR_MAXREG_COUNT
	.align		4
        /*003c*/ 	.byte	0x03, 0x1b
        /*003e*/ 	.short	0x00ff


	//----- nvinfo : EIATTR_MERCURY_ISA_VERSION
	.align		4
        /*0040*/ 	.byte	0x03, 0x5f
        /*0042*/ 	.short	0x0101


	//----- nvinfo : EIATTR_VRC_CTA_INIT_COUNT
	.align		4
        /*0044*/ 	.byte	0x02, 0x4a
	.zero		1
	.zero		1


	//----- nvinfo : EIATTR_EXIT_INSTR_OFFSETS
	.align		4
        /*0048*/ 	.byte	0x04, 0x1c
        /*004a*/ 	.short	(.L_35 - .L_34)


	//   ....[0]....
.L_34:
        /*004c*/ 	.word	0x00000070


	//   ....[1]....
        /*0050*/ 	.word	0x000000d0


	//----- nvinfo : EIATTR_CBANK_PARAM_SIZE
	.align		4
.L_35:
        /*0054*/ 	.byte	0x03, 0x19
        /*0056*/ 	.short	0x0010


	//----- nvinfo : EIATTR_PARAM_CBANK
	.align		4
        /*0058*/ 	.byte	0x04, 0x0a
        /*005a*/ 	.short	(.L_37 - .L_36)
	.align		4
.L_36:
        /*005c*/ 	.word	index@(.nv.constant0._Z10set_vectorifPf)
        /*0060*/ 	.short	0x0380
        /*0062*/ 	.short	0x0010


	//----- nvinfo : EIATTR_SW_WAR
	.align		4
.L_37:
        /*0064*/ 	.byte	0x04, 0x36
        /*0066*/ 	.short	(.L_39 - .L_38)
.L_38:
        /*0068*/ 	.word	0x00000008
.L_39:


//--------------------- .nv.callgraph             --------------------------
	.section	.nv.callgraph,"",@"SHT_CUDA_CALLGRAPH"
	.align	4
	.sectionentsize	8
	.align		4
        /*0000*/ 	.word	0x00000000
	.align		4
        /*0004*/ 	.word	0xffffffff
	.align		4
        /*0008*/ 	.word	0x00000000
	.align		4
        /*000c*/ 	.word	0xfffffffe
	.align		4
        /*0010*/ 	.word	0x00000000
	.align		4
        /*0014*/ 	.word	0xfffffffd
	.align		4
        /*0018*/ 	.word	0x00000000
	.align		4
        /*001c*/ 	.word	0xfffffffc


//--------------------- .text._Z10set_matrixiiPf  --------------------------
	.section	.text._Z10set_matrixiiPf,"ax",@progbits
	.align	128
        .global         _Z10set_matrixiiPf
        .type           _Z10set_matrixiiPf,@function
        .size           _Z10set_matrixiiPf,(.L_x_2 - _Z10set_matrixiiPf)
        .other          _Z10set_matrixiiPf,@"STO_CUDA_ENTRY STV_DEFAULT"
_Z10set_matrixiiPf:
.text._Z10set_matrixiiPf:
[----:B------:R-:W-:Y:S01]  /*0000*/  LDC R1, c[0x0][0x37c] ;  /* 0x0000df00ff017b82 */ /* 0x000fe20000000800 */
[----:B------:R-:W0:Y:S07]  /*0010*/  S2R R7, SR_TID.X ;  /* 0x0000000000077919 */ /* 0x000e2e0000002100 */
[----:B------:R-:W0:Y:S08]  /*0020*/  S2UR UR4, SR_CTAID.X ;  /* 0x00000000000479c3 */ /* 0x000e300000002500 */
[----:B------:R-:W0:Y:S08]  /*0030*/  LDC R0, c[0x0][0x360] ;  /* 0x0000d800ff007b82 */ /* 0x000e300000000800 */
[----:B------:R-:W1:Y:S01]  /*0040*/  LDC.64 R2, c[0x0][0x380] ;  /* 0x0000e000ff027b82 */ /* 0x000e620000000a00 */
[----:B0-----:R-:W-:-:S02]  /*0050*/  IMAD R7, R0, UR4, R7 ;  /* 0x0000000400077c24 */ /* 0x001fc4000f8e0207 */
[----:B-1----:R-:W-:-:S05]  /*0060*/  IMAD R0, R3, R2, RZ ;  /* 0x0000000203007224 */ /* 0x002fca00078e02ff */
[----:B------:R-:W-:-:S13]  /*0070*/  ISETP.GE.AND P0, PT, R7, R0, PT ;  /* 0x000000000700720c */ /* 0x000fda0003f06270 */
[----:B------:R-:W-:Y:S05]  /*0080*/  @P0 EXIT ;  /* 0x000000000000094d */ /* 0x000fea0003800000 */
[----:B------:R-:W-:Y:S01]  /*0090*/  IABS R3, R2 ;  /* 0x0000000200037213 */ /* 0x000fe20000000000 */
[----:B------:R-:W0:Y:S03]  /*00a0*/  LDCU.64 UR4, c[0x0][0x358] ;  /* 0x00006b00ff0477ac */ /* 0x000e260008000a00 */
[----:B------:R-:W1:Y:S08]  /*00b0*/  I2F.RP R0, R3 ;  /* 0x0000000300007306 */ /* 0x000e700000209400 */
[----:B-1----:R-:W1:Y:S02]  /*00c0*/  MUFU.RCP R0, R0 ;  /* 0x0000000000007308 */ /* 0x002e640000001000 */
[----:B-1----:R-:W-:-:S06]  /*00d0*/  VIADD R4, R0, 0xffffffe ;  /* 0x0ffffffe00047836 */ /* 0x002fcc0000000000 */
[----:B------:R1:W2:Y:S02]  /*00e0*/  F2I.FTZ.U32.TRUNC.NTZ R5, R4 ;  /* 0x0000000400057305 */ /* 0x0002a4000021f000 */
[----:B-1----:R-:W-:Y:S02]  /*00f0*/  HFMA2 R4, -RZ, RZ, 0, 0 ;  /* 0x00000000ff047431 */ /* 0x002fe400000001ff */
[----:B--2---:R-:W-:-:S04]  /*0100*/  IMAD.MOV R6, RZ, RZ, -R5 ;  /* 0x000000ffff067224 */ /* 0x004fc800078e0a05 */
[----:B------:R-:W-:Y:S01]  /*0110*/  IMAD R9, R6, R3, RZ ;  /* 0x0000000306097224 */ /* 0x000fe200078e02ff */
[----:B------:R-:W-:-:S03]  /*0120*/  IABS R6, R7 ;  /* 0x0000000700067213 */ /* 0x000fc60000000000 */
[----:B------:R-:W-:-:S06]  /*0130*/  IMAD.HI.U32 R5, R5, R9, R4 ;  /* 0x0000000905057227 */ /* 0x000fcc00078e0004 */
[----:B------:R-:W-:-:S04]  /*0140*/  IMAD.HI.U32 R5, R5, R6, RZ ;  /* 0x0000000605057227 */ /* 0x000fc800078e00ff */
[----:B------:R-:W-:-:S04]  /*0150*/  IMAD.MOV R0, RZ, RZ, -R5 ;  /* 0x000000ffff007224 */ /* 0x000fc800078e0a05 */
[----:B------:R-:W-:-:S05]  /*0160*/  IMAD R0, R3, R0, R6 ;  /* 0x0000000003007224 */ /* 0x000fca00078e0206 */
[----:B------:R-:W-:-:S13]  /*0170*/  ISETP.GT.U32.AND P2, PT, R3, R0, PT ;  /* 0x000000000300720c */ /* 0x000fda0003f44070 */
[-C--:B------:R-:W-:Y:S01]  /*0180*/  @!P2 IADD3 R0, PT, PT, R0, -R3.reuse, RZ ;  /* 0x800000030000a210 */ /* 0x080fe20007ffe0ff */
[----:B------:R-:W-:Y:S01]  /*0190*/  @!P2 VIADD R5, R5, 0x1 ;  /* 0x000000010505a836 */ /* 0x000fe20000000000 */
[----:B------:R-:W-:Y:S02]  /*01a0*/  ISETP.NE.AND P2, PT, R2, RZ, PT ;  /* 0x000000ff0200720c */ /* 0x000fe40003f45270 */
[----:B------:R-:W-:Y:S02]  /*01b0*/  ISETP.GE.U32.AND P0, PT, R0, R3, PT ;  /* 0x000000030000720c */ /* 0x000fe40003f06070 */
[----:B------:R-:W-:-:S04]  /*01c0*/  LOP3.LUT R0, R7, R2, RZ, 0x3c, !PT ;  /* 0x0000000207007212 */ /* 0x000fc800078e3cff */
[----:B------:R-:W-:-:S07]  /*01d0*/  ISETP.GE.AND P1, PT, R0, RZ, PT ;  /* 0x000000ff0000720c */ /* 0x000fce0003f26270 */
[----:B------:R-:W-:-:S05]  /*01e0*/  @P0 IADD3 R5, PT, PT, R5, 0x1, RZ ;  /* 0x0000000105050810 */ /* 0x000fca0007ffe0ff */
[----:B------:R-:W-:Y:S02]  /*01f0*/  IMAD.MOV.U32 R0, RZ, RZ, R5 ;  /* 0x000000ffff007224 */ /* 0x000fe400078e0005 */
[----:B------:R-:W1:Y:S03]  /*0200*/  LDC.64 R4, c[0x0][0x388] ;  /* 0x0000e200ff047b82 */ /* 0x000e660000000a00 */
[----:B------:R-:W-:Y:S02]  /*0210*/  @!P1 IADD3 R0, PT, PT, -R0, RZ, RZ ;  /* 0x000000ff00009210 */ /* 0x000fe40007ffe1ff */
[----:B------:R-:W-:-:S05]  /*0220*/  @!P2 LOP3.LUT R0, RZ, R2, RZ, 0x33, !PT ;  /* 0x00000002ff00a212 */ /* 0x000fca00078e33ff */
[----:B------:R-:W-:-:S04]  /*0230*/  IMAD.MOV R3, RZ, RZ, -R0 ;  /* 0x000000ffff037224 */ /* 0x000fc800078e0a00 */
[----:B------:R-:W-:-:S05]  /*0240*/  IMAD R3, R2, R3, R7 ;  /* 0x0000000302037224 */ /* 0x000fca00078e0207 */
[----:B------:R-:W-:Y:S01]  /*0250*/  IADD3 R0, PT, PT, R3, 0x1, -R0 ;  /* 0x0000000103007810 */ /* 0x000fe20007ffe800 */
[----:B-1----:R-:W-:-:S03]  /*0260*/  IMAD.WIDE R2, R7, 0x4, R4 ;  /* 0x0000000407027825 */ /* 0x002fc600078e0204 */
[----:B------:R-:W-:-:S05]  /*0270*/  I2FP.F32.S32 R5, R0 ;  /* 0x0000000000057245 */ /* 0x000fca0000201400 */
[----:B0-----:R-:W-:Y:S01]  /*0280*/  STG.E desc[UR4][R2.64], R5 ;  /* 0x0000000502007986 */ /* 0x001fe2000c101904 */
[----:B------:R-:W-:Y:S05]  /*0290*/  EXIT ;  /* 0x000000000000794d */ /* 0x000fea0003800000 */
.L_x_0:
[----:B------:R-:W-:-:S00]  /*02a0*/  BRA `(.L_x_0) ;  /* 0xfffffffc00fc7947 */ /* 0x000fc0000383ffff */
[----:B------:R-:W-:-:S00]  /*02b0*/  NOP ;  /* 0x0000000000007918 */ /* 0x000fc00000000000 */
        /* <DEDUP_REMOVED lines=12> */
.L_x_2:


//--------------------- .text._Z10set_vectorifPf  --------------------------
	.section	.text._Z10set_vectorifPf,"ax",@progbits
	.align	128
        .global         _Z10set_vectorifPf
        .type           _Z10set_vectorifPf,@function
        .size           _Z10set_vectorifPf,(.L_x_3 - _Z10set_vectorifPf)
        .other          _Z10set_vectorifPf,@"STO_CUDA_ENTRY STV_DEFAULT"
_Z10set_vectorifPf:
.text._Z10set_vectorifPf:
[----:B------:R-:W-:Y:S01]  /*0000*/  LDC R1, c[0x0][0x37c] ;  /* 0x0000df00ff017b82 */ /* 0x000fe20000000800 */
[----:B------:R-:W0:Y:S07]  /*0010*/  S2R R5, SR_TID.X ;  /* 0x0000000000057919 */ /* 0x000e2e0000002100 */
[----:B------:R-:W0:Y:S01]  /*0020*/  S2UR UR4, SR_CTAID.X ;  /* 0x00000000000479c3 */ /* 0x000e220000002500 */
[----:B------:R-:W1:Y:S07]  /*0030*/  LDCU UR5, c[0x0][0x380] ;  /* 0x00007000ff0577ac */ /* 0x000e6e0008000800 */
[----:B------:R-:W0:Y:S02]  /*0040*/  LDC R0, c[0x0][0x360] ;  /* 0x0000d800ff007b82 */ /* 0x000e240000000800 */
[----:B0-----:R-:W-:-:S05]  /*0050*/  IMAD R5, R0, UR4, R5 ;  /* 0x0000000400057c24 */ /* 0x001fca000f8e0205 */
[----:B-1----:R-:W-:-:S13]  /*0060*/  ISETP.GE.AND P0, PT, R5, UR5, PT ;  /* 0x0000000505007c0c */ /* 0x002fda000bf06270 */
[----:B------:R-:W-:Y:S05]  /*0070*/  @P0 EXIT ;  /* 0x000000000000094d */ /* 0x000fea0003800000 */
[----:B------:R-:W0:Y:S01]  /*0080*/  LDC.64 R2, c[0x0][0x388] ;  /* 0x0000e200ff027b82 */ /* 0x000e220000000a00 */
[----:B------:R-:W1:Y:S07]  /*0090*/  LDCU.64 UR4, c[0x0][0x358] ;  /* 0x00006b00ff0477ac */ /* 0x000e6e0008000a00 */
[----:B------:R-:W1:Y:S01]  /*00a0*/  LDC R7, c[0x0][0x384] ;  /* 0x0000e100ff077b82 */ /* 0x000e620000000800 */
[----:B0-----:R-:W-:-:S05]  /*00b0*/  IMAD.WIDE R2, R5, 0x4, R2 ;  /* 0x0000000405027825 */ /* 0x001fca00078e0202 */
[----:B-1----:R-:W-:Y:S01]  /*00c0*/  STG.E desc[UR4][R2.64], R7 ;  /* 0x0000000702007986 */ /* 0x002fe2000c101904 */
[----:B------:R-:W-:Y:S05]  /*00d0*/  EXIT ;  /* 0x000000000000794d */ /* 0x000fea0003800000 */
.L_x_1:
        /* <DEDUP_REMOVED lines=10> */
.L_x_3:


//--------------------- .nv.shared.reserved.0     --------------------------
	.section	.nv.shared.reserved.0,"aw",@nobits
	.weak		__nv_reservedSMEM_offset_0_alias
	.size		__nv_reservedSMEM_offset_0_alias, 0, 64
	.other		__nv_reservedSMEM_offset_0_alias,@"STO_CUDA_RESERVED_SHARED STV_DEFAULT"
__nv_reservedSMEM_offset_0_alias:
	.zero		0
	.zero		64


//--------------------- .nv.constant0._Z10set_matrixiiPf --------------------------
	.section	.nv.constant0._Z10set_matrixiiPf,"a",@progbits
	.sectionflags	@""
	.align	4
.nv.constant0._Z10set_matrixiiPf:
	.zero		912


//--------------------- .nv.constant0._Z10set_vectorifPf --------------------------
	.section	.nv.constant0._Z10set_vectorifPf,"a",@progbits
	.sectionflags	@""
	.align	4
.nv.constant0._Z10set_vectorifPf:
	.zero		912


//--------------------- SYMBOLS --------------------------

	.type		.nv.reservedSmem.offset0,@object
	.size		.nv.reservedSmem.offset0,0x4
